	.headerflags	@"EF_CUDA_TEXMODE_UNIFIED EF_CUDA_64BIT_ADDRESS EF_CUDA_ACCELERATORS EF_CUDA_SM90 EF_CUDA_VIRTUAL_SM(EF_CUDA_SM90)"
	.elftype	@"ET_EXEC"


//--------------------- .nv.info                  --------------------------
	.section	.nv.info,"",@"SHT_CUDA_INFO"
	.align	4


	//----- nvinfo : EIATTR_REGCOUNT
	.align		4
        /*0000*/ 	.byte	0x04, 0x2f
        /*0002*/ 	.short	(.L_1 - .L_0)
	.align		4
.L_0:
        /*0004*/ 	.word	index@(triton_poi_fused_cat_26)
        /*0008*/ 	.word	0x00000014


	//----- nvinfo : EIATTR_MIN_STACK_SIZE
	.align		4
.L_1:
        /*000c*/ 	.byte	0x04, 0x12
        /*000e*/ 	.short	(.L_3 - .L_2)
	.align		4
.L_2:
        /*0010*/ 	.word	index@(triton_poi_fused_cat_26)
        /*0014*/ 	.word	0x00000000


	//----- nvinfo : EIATTR_FRAME_SIZE
	.align		4
.L_3:
        /*0018*/ 	.byte	0x04, 0x11
        /*001a*/ 	.short	(.L_5 - .L_4)
	.align		4
.L_4:
        /*001c*/ 	.word	index@(triton_poi_fused_cat_26)
        /*0020*/ 	.word	0x00000000


	//----- nvinfo : EIATTR_MIN_STACK_SIZE
	.align		4
.L_5:
        /*0024*/ 	.byte	0x04, 0x12
        /*0026*/ 	.short	(.L_7 - .L_6)
	.align		4
.L_6:
        /*0028*/ 	.word	index@(triton_poi_fused_cat_26)
        /*002c*/ 	.word	0x00000000
.L_7:


//--------------------- .nv.info.triton_poi_fused_cat_26 --------------------------
	.section	.nv.info.triton_poi_fused_cat_26,"",@"SHT_CUDA_INFO"
	.sectionflags	@""
	.align	4


	//----- nvinfo : EIATTR_CUDA_API_VERSION
	.align		4
        /*0000*/ 	.byte	0x04, 0x37
        /*0002*/ 	.short	(.L_9 - .L_8)
.L_8:
        /*0004*/ 	.word	0x0000007c


	//----- nvinfo : EIATTR_KPARAM_INFO
	.align		4
.L_9:
        /*0008*/ 	.byte	0x04, 0x17
        /*000a*/ 	.short	(.L_11 - .L_10)
.L_10:
        /*000c*/ 	.word	0x00000000
        /*0010*/ 	.short	0x0004
        /*0012*/ 	.short	0x0020
        /*0014*/ 	.byte	0x00, 0xf0, 0x11, 0x00


	//----- nvinfo : EIATTR_KPARAM_INFO
	.align		4
.L_11:
        /*0018*/ 	.byte	0x04, 0x17
        /*001a*/ 	.short	(.L_13 - .L_12)
.L_12:
        /*001c*/ 	.word	0x00000000
        /*0020*/ 	.short	0x0003
        /*0022*/ 	.short	0x0018
        /*0024*/ 	.byte	0x00, 0xf4, 0x21, 0x00


	//----- nvinfo : EIATTR_KPARAM_INFO
	.align		4
.L_13:
        /*0028*/ 	.byte	0x04, 0x17
        /*002a*/ 	.short	(.L_15 - .L_14)
.L_14:
        /*002c*/ 	.word	0x00000000
        /*0030*/ 	.short	0x0002
        /*0032*/ 	.short	0x0010
        /*0034*/ 	.byte	0x00, 0xf4, 0x21, 0x00


	//----- nvinfo : EIATTR_KPARAM_INFO
	.align		4
.L_15:
        /*0038*/ 	.byte	0x04, 0x17
        /*003a*/ 	.short	(.L_17 - .L_16)
.L_16:
        /*003c*/ 	.word	0x00000000
        /*0040*/ 	.short	0x0001
        /*0042*/ 	.short	0x0008
        /*0044*/ 	.byte	0x00, 0xf4, 0x21, 0x00


	//----- nvinfo : EIATTR_KPARAM_INFO
	.align		4
.L_17:
        /*0048*/ 	.byte	0x04, 0x17
        /*004a*/ 	.short	(.L_19 - .L_18)
.L_18:
        /*004c*/ 	.word	0x00000000
        /*0050*/ 	.short	0x0000
        /*0052*/ 	.short	0x0000
        /*0054*/ 	.byte	0x00, 0xf4, 0x21, 0x00


	//----- nvinfo : EIATTR_SPARSE_MMA_MASK
	.align		4
.L_19:
        /*0058*/ 	.byte	0x03, 0x50
        /*005a*/ 	.short	0x0000


	//----- nvinfo : EIATTR_MAXREG_COUNT
	.align		4
        /*005c*/ 	.byte	0x03, 0x1b
        /*005e*/ 	.short	0x00ff


	//----- nvinfo : EIATTR_EXIT_INSTR_OFFSETS
	.align		4
        /*0060*/ 	.byte	0x04, 0x1c
        /*0062*/ 	.short	(.L_21 - .L_20)


	//   ....[0]....
.L_20:
        /*0064*/ 	.word	0x000002d0


	//----- nvinfo : EIATTR_REQNTID
	.align		4
.L_21:
        /*0068*/ 	.byte	0x04, 0x10
        /*006a*/ 	.short	(.L_23 - .L_22)
.L_22:
        /*006c*/ 	.word	0x00000080
        /*0070*/ 	.word	0x00000001
        /*0074*/ 	.word	0x00000001


	//----- nvinfo : EIATTR_CBANK_PARAM_SIZE
	.align		4
.L_23:
        /*0078*/ 	.byte	0x03, 0x19
        /*007a*/ 	.short	0x0024


	//----- nvinfo : EIATTR_PARAM_CBANK
	.align		4
        /*007c*/ 	.byte	0x04, 0x0a
        /*007e*/ 	.short	(.L_25 - .L_24)
	.align		4
.L_24:
        /*0080*/ 	.word	index@(.nv.constant0.triton_poi_fused_cat_26)
        /*0084*/ 	.short	0x0210
        /*0086*/ 	.short	0x0024


	//----- nvinfo : EIATTR_SW_WAR
	.align		4
.L_25:
        /*0088*/ 	.byte	0x04, 0x36
        /*008a*/ 	.short	(.L_27 - .L_26)
.L_26:
        /*008c*/ 	.word	0x00000008
.L_27:


//--------------------- .nv.callgraph             --------------------------
	.section	.nv.callgraph,"",@"SHT_CUDA_CALLGRAPH"
	.align	4
	.sectionentsize	8
	.align		4
        /*0000*/ 	.word	0x00000000
	.align		4
        /*0004*/ 	.word	0xffffffff
	.align		4
        /*0008*/ 	.word	0x00000000
	.align		4
        /*000c*/ 	.word	0xfffffffe
	.align		4
        /*0010*/ 	.word	0x00000000
	.align		4
        /*0014*/ 	.word	0xfffffffd
	.align		4
        /*0018*/ 	.word	0x00000000
	.align		4
        /*001c*/ 	.word	0xfffffffc


//--------------------- .text.triton_poi_fused_cat_26 --------------------------
	.section	.text.triton_poi_fused_cat_26,"ax",@progbits
	.align	128
        .global         triton_poi_fused_cat_26
        .type           triton_poi_fused_cat_26,@function
        .size           triton_poi_fused_cat_26,(.L_x_1 - triton_poi_fused_cat_26)
        .other          triton_poi_fused_cat_26,@"STO_CUDA_ENTRY STV_DEFAULT"
triton_poi_fused_cat_26:
.text.triton_poi_fused_cat_26:
[----:B------:R-:W-:Y:S01]  /*0000*/  LDC R1, c[0x0][0x28] ;  /* 0x00000a00ff017b82 */ /* 0x000fe20000000800 */
[----:B------:R-:W1:Y:S07]  /*0010*/  S2R R0, SR_TID.X ;  /* 0x0000000000007919 */ /* 0x000e6e0000002100 */
[----:B------:R-:W2:Y:S01]  /*0020*/  LDC.64 R6, c[0x0][0x218] ;  /* 0x00008600ff067b82 */ /* 0x000ea20000000a00 */
[----:B------:R-:W-:Y:S01]  /*0030*/  ULDC.64 UR4, c[0x0][0x208] ;  /* 0x0000820000047ab9 */ /* 0x000fe20000000a00 */
[----:B------:R-:W3:Y:S06]  /*0040*/  S2R R3, SR_CTAID.X ;  /* 0x0000000000037919 */ /* 0x000eec0000002500 */
[----:B------:R-:W4:Y:S08]  /*0050*/  LDC.64 R8, c[0x0][0x220] ;  /* 0x00008800ff087b82 */ /* 0x000f300000000a00 */
[----:B------:R-:W5:Y:S01]  /*0060*/  LDC.64 R4, c[0x0][0x210] ;  /* 0x00008400ff047b82 */ /* 0x000f620000000a00 */
[----:B-1----:R-:W-:-:S05]  /*0070*/  IMAD.SHL.U32 R0, R0, 0x2, RZ ;  /* 0x0000000200007824 */ /* 0x002fca00078e00ff */
[----:B------:R-:W-:-:S05]  /*0080*/  LOP3.LUT R0, R0, 0xfe, RZ, 0xc0, !PT ;  /* 0x000000fe00007812 */ /* 0x000fca00078ec0ff */
[----:B---3--:R-:W-:-:S05]  /*0090*/  IMAD R0, R3, 0x100, R0 ;  /* 0x0000010003007824 */ /* 0x008fca00078e0200 */
[----:B------:R-:W-:-:S04]  /*00a0*/  SHF.R.S32.HI R3, RZ, 0x1f, R0 ;  /* 0x0000001fff037819 */ /* 0x000fc80000011400 */
[----:B------:R-:W-:-:S04]  /*00b0*/  LEA.HI R3, R3, R0, RZ, 0xd ;  /* 0x0000000003037211 */ /* 0x000fc800078f68ff */
[----:B------:R-:W-:Y:S02]  /*00c0*/  LOP3.LUT R11, R3, 0xffffe000, RZ, 0xc0, !PT ;  /* 0xffffe000030b7812 */ /* 0x000fe400078ec0ff */
[----:B------:R-:W-:-:S03]  /*00d0*/  SHF.R.S32.HI R3, RZ, 0xd, R3 ;  /* 0x0000000dff037819 */ /* 0x000fc60000011403 */
[----:B------:R-:W-:-:S04]  /*00e0*/  IMAD.IADD R2, R0, 0x1, -R11 ;  /* 0x0000000100027824 */ /* 0x000fc800078e0a0b */
[----:B------:R-:W-:Y:S01]  /*00f0*/  IMAD R11, R3, 0x800, R2 ;  /* 0x00000800030b7824 */ /* 0x000fe200078e0202 */
[C---:B------:R-:W-:Y:S02]  /*0100*/  LOP3.LUT R10, R2.reuse, 0xfffff800, RZ, 0xc0, !PT ;  /* 0xfffff800020a7812 */ /* 0x040fe400078ec0ff */
[----:B------:R-:W-:Y:S01]  /*0110*/  ISETP.GT.AND P0, PT, R2, 0x17ff, PT ;  /* 0x000017ff0200780c */ /* 0x000fe20003f04270 */
[----:B--2---:R-:W-:Y:S01]  /*0120*/  IMAD.WIDE R6, R11, 0x4, R6 ;  /* 0x000000040b067825 */ /* 0x004fe200078e0206 */
[C---:B------:R-:W-:Y:S02]  /*0130*/  ISETP.NE.AND P3, PT, R10.reuse, 0x1000, PT ;  /* 0x000010000a00780c */ /* 0x040fe40003f65270 */
[----:B------:R-:W-:Y:S02]  /*0140*/  ISETP.NE.AND P2, PT, R10, 0x800, PT ;  /* 0x000008000a00780c */ /* 0x000fe40003f45270 */
[----:B------:R-:W-:Y:S02]  /*0150*/  CS2R R16, SRZ ;  /* 0x0000000000107805 */ /* 0x000fe4000001ff00 */
[----:B------:R-:W-:-:S02]  /*0160*/  ISETP.GE.AND P1, PT, R2, 0x800, PT ;  /* 0x000008000200780c */ /* 0x000fc40003f26270 */
[----:B------:R-:W-:Y:S01]  /*0170*/  CS2R R2, SRZ ;  /* 0x0000000000027805 */ /* 0x000fe2000001ff00 */
[----:B----4-:R-:W-:Y:S01]  /*0180*/  IMAD.WIDE R8, R11, 0x4, R8 ;  /* 0x000000040b087825 */ /* 0x010fe200078e0208 */
[----:B------:R-:W-:-:S03]  /*0190*/  CS2R R14, SRZ ;  /* 0x00000000000e7805 */ /* 0x000fc6000001ff00 */
[----:B-----5:R-:W-:Y:S01]  /*01a0*/  IMAD.WIDE R4, R11, 0x4, R4 ;  /* 0x000000040b047825 */ /* 0x020fe200078e0204 */
[----:B------:R-:W-:Y:S01]  /*01b0*/  CS2R R12, SRZ ;  /* 0x00000000000c7805 */ /* 0x000fe2000001ff00 */
[----:B------:R-:W2:Y:S01]  /*01c0*/  @P0 LDG.E.EL.64 R16, desc[UR4][R8.64+-0x6000] ;  /* 0xffa0000408100981 */ /* 0x000ea2000c2e1b00 */
[----:B------:R-:W1:Y:S03]  /*01d0*/  LDC.64 R10, c[0x0][0x228] ;  /* 0x00008a00ff0a7b82 */ /* 0x000e660000000a00 */
[----:B------:R-:W3:Y:S04]  /*01e0*/  @!P3 LDG.E.EL.64 R2, desc[UR4][R6.64+-0x4000] ;  /* 0xffc000040602b981 */ /* 0x000ee8000c2e1b00 */
[----:B------:R-:W4:Y:S04]  /*01f0*/  @!P2 LDG.E.EL.64 R14, desc[UR4][R4.64+-0x2000] ;  /* 0xffe00004040ea981 */ /* 0x000f28000c2e1b00 */
[----:B------:R-:W5:Y:S01]  /*0200*/  @!P1 LDG.E.EL.64 R12, desc[UR4][R4.64] ;  /* 0x00000004040c9981 */ /* 0x000f62000c2e1b00 */
[----:B---3--:R-:W-:-:S02]  /*0210*/  SEL R7, R3, RZ, !P3 ;  /* 0x000000ff03077207 */ /* 0x008fc40005800000 */
[----:B--2---:R-:W-:Y:S02]  /*0220*/  @P3 SEL R7, R17, RZ, P0 ;  /* 0x000000ff11073207 */ /* 0x004fe40000000000 */
[----:B------:R-:W-:Y:S02]  /*0230*/  SEL R6, R2, RZ, !P3 ;  /* 0x000000ff02067207 */ /* 0x000fe40005800000 */
[----:B----4-:R-:W-:Y:S02]  /*0240*/  SEL R17, R14, 0xff800000, !P2 ;  /* 0xff8000000e117807 */ /* 0x010fe40005000000 */
[----:B------:R-:W-:Y:S02]  /*0250*/  @P3 SEL R6, R16, RZ, P0 ;  /* 0x000000ff10063207 */ /* 0x000fe40000000000 */
[----:B------:R-:W-:Y:S01]  /*0260*/  SEL R14, R15, 0xff800000, !P2 ;  /* 0xff8000000f0e7807 */ /* 0x000fe20005000000 */
[----:B-1----:R-:W-:Y:S01]  /*0270*/  IMAD.WIDE R2, R0, 0x4, R10 ;  /* 0x0000000400027825 */ /* 0x002fe200078e020a */
[----:B-----5:R-:W-:-:S02]  /*0280*/  SEL R12, R12, RZ, !P1 ;  /* 0x000000ff0c0c7207 */ /* 0x020fc40004800000 */
[----:B------:R-:W-:Y:S02]  /*0290*/  SEL R13, R13, RZ, !P1 ;  /* 0x000000ff0d0d7207 */ /* 0x000fe40004800000 */
[----:B------:R-:W-:Y:S02]  /*02a0*/  @P1 SEL R12, R17, R6, !P2 ;  /* 0x00000006110c1207 */ /* 0x000fe40005000000 */
[----:B------:R-:W-:-:S05]  /*02b0*/  @P1 SEL R13, R14, R7, !P2 ;  /* 0x000000070e0d1207 */ /* 0x000fca0005000000 */
[----:B------:R-:W-:Y:S01]  /*02c0*/  STG.E.64 desc[UR4][R2.64], R12 ;  /* 0x0000000c02007986 */ /* 0x000fe2000c101b04 */
[----:B------:R-:W-:Y:S05]  /*02d0*/  EXIT ;  /* 0x000000000000794d */ /* 0x000fea0003800000 */
.L_x_0:
[----:B------:R-:W-:-:S00]  /*02e0*/  BRA `(.L_x_0) ;  /* 0xfffffffc00fc7947 */ /* 0x000fc0000383ffff */
[----:B------:R-:W-:-:S00]  /*02f0*/  NOP ;  /* 0x0000000000007918 */ /* 0x000fc00000000000 */
        /* <DEDUP_REMOVED lines=8> */
.L_x_1:


//--------------------- .nv.constant0.triton_poi_fused_cat_26 --------------------------
	.section	.nv.constant0.triton_poi_fused_cat_26,"a",@progbits
	.sectionflags	@""
	.align	4
.nv.constant0.triton_poi_fused_cat_26:
	.zero		564
